//
// Generated by NVIDIA NVVM Compiler
//
// Compiler Build ID: CL-36424714
// Cuda compilation tools, release 13.0, V13.0.88
// Based on NVVM 20.0.0
//

.version 9.0
.target sm_100
.address_size 64

	// .globl	_Z12matMulGlobalPKfS0_Pfi
.const .align 4 .b8 constLUT[1024];
.const .align 4 .u32 constN;
// _ZZ17matMulSharedConstPKfS0_PfE5tileA has been demoted
// _ZZ17matMulSharedConstPKfS0_PfE5tileB has been demoted

.visible .entry _Z12matMulGlobalPKfS0_Pfi(
	.param .u64 .ptr .align 1 _Z12matMulGlobalPKfS0_Pfi_param_0,
	.param .u64 .ptr .align 1 _Z12matMulGlobalPKfS0_Pfi_param_1,
	.param .u64 .ptr .align 1 _Z12matMulGlobalPKfS0_Pfi_param_2,
	.param .u32 _Z12matMulGlobalPKfS0_Pfi_param_3
)
{
	.reg .pred 	%p<10>;
	.reg .b32 	%r<40>;
	.reg .b32 	%f<67>;
	.reg .b64 	%rd<67>;

	ld.param.u64 	%rd14, [_Z12matMulGlobalPKfS0_Pfi_param_0];
	ld.param.u64 	%rd15, [_Z12matMulGlobalPKfS0_Pfi_param_1];
	ld.param.u32 	%r18, [_Z12matMulGlobalPKfS0_Pfi_param_3];
	cvta.to.global.u64 	%rd1, %rd15;
	cvta.to.global.u64 	%rd2, %rd14;
	mov.u32 	%r19, %ctaid.y;
	mov.u32 	%r20, %ntid.y;
	mov.u32 	%r21, %tid.y;
	mad.lo.s32 	%r1, %r19, %r20, %r21;
	mov.u32 	%r22, %ctaid.x;
	mov.u32 	%r23, %ntid.x;
	mov.u32 	%r24, %tid.x;
	mad.lo.s32 	%r2, %r22, %r23, %r24;
	max.s32 	%r25, %r1, %r2;
	setp.ge.s32 	%p1, %r25, %r18;
	@%p1 bra 	$L__BB0_13;
	mul.lo.s32 	%r3, %r18, %r1;
	and.b32  	%r4, %r18, 7;
	setp.lt.u32 	%p2, %r18, 8;
	mov.f32 	%f66, 0f00000000;
	mov.b32 	%r38, 0;
	@%p2 bra 	$L__BB0_4;
	and.b32  	%r38, %r18, 2147483640;
	neg.s32 	%r36, %r38;
	mul.wide.s32 	%rd16, %r18, 4;
	add.s64 	%rd3, %rd1, %rd16;
	shl.b32 	%r7, %r18, 3;
	mul.wide.s32 	%rd17, %r18, 8;
	add.s64 	%rd4, %rd1, %rd17;
	mul.wide.s32 	%rd18, %r18, 12;
	add.s64 	%rd5, %rd1, %rd18;
	mul.wide.s32 	%rd19, %r18, 16;
	add.s64 	%rd6, %rd1, %rd19;
	mul.wide.s32 	%rd20, %r18, 20;
	add.s64 	%rd7, %rd1, %rd20;
	mul.wide.s32 	%rd21, %r18, 24;
	add.s64 	%rd8, %rd1, %rd21;
	mul.wide.s32 	%rd22, %r18, 28;
	add.s64 	%rd9, %rd1, %rd22;
	mul.wide.u32 	%rd23, %r3, 4;
	add.s64 	%rd24, %rd23, %rd2;
	add.s64 	%rd66, %rd24, 16;
	mov.f32 	%f66, 0f00000000;
	mov.u32 	%r35, %r2;
$L__BB0_3:
	.pragma "nounroll";
	mul.wide.s32 	%rd25, %r35, 4;
	add.s64 	%rd26, %rd3, %rd25;
	add.s64 	%rd27, %rd4, %rd25;
	add.s64 	%rd28, %rd5, %rd25;
	add.s64 	%rd29, %rd6, %rd25;
	add.s64 	%rd30, %rd7, %rd25;
	add.s64 	%rd31, %rd8, %rd25;
	add.s64 	%rd32, %rd9, %rd25;
	add.s64 	%rd33, %rd1, %rd25;
	ld.global.f32 	%f16, [%rd66+-16];
	ld.global.f32 	%f17, [%rd33];
	fma.rn.f32 	%f18, %f16, %f17, %f66;
	ld.global.f32 	%f19, [%rd66+-12];
	ld.global.f32 	%f20, [%rd26];
	fma.rn.f32 	%f21, %f19, %f20, %f18;
	ld.global.f32 	%f22, [%rd66+-8];
	ld.global.f32 	%f23, [%rd27];
	fma.rn.f32 	%f24, %f22, %f23, %f21;
	ld.global.f32 	%f25, [%rd66+-4];
	ld.global.f32 	%f26, [%rd28];
	fma.rn.f32 	%f27, %f25, %f26, %f24;
	ld.global.f32 	%f28, [%rd66];
	ld.global.f32 	%f29, [%rd29];
	fma.rn.f32 	%f30, %f28, %f29, %f27;
	ld.global.f32 	%f31, [%rd66+4];
	ld.global.f32 	%f32, [%rd30];
	fma.rn.f32 	%f33, %f31, %f32, %f30;
	ld.global.f32 	%f34, [%rd66+8];
	ld.global.f32 	%f35, [%rd31];
	fma.rn.f32 	%f36, %f34, %f35, %f33;
	ld.global.f32 	%f37, [%rd66+12];
	ld.global.f32 	%f38, [%rd32];
	fma.rn.f32 	%f66, %f37, %f38, %f36;
	add.s32 	%r36, %r36, 8;
	add.s32 	%r35, %r35, %r7;
	add.s64 	%rd66, %rd66, 32;
	setp.ne.s32 	%p3, %r36, 0;
	@%p3 bra 	$L__BB0_3;
$L__BB0_4:
	setp.eq.s32 	%p4, %r4, 0;
	@%p4 bra 	$L__BB0_12;
	and.b32  	%r13, %r18, 3;
	setp.lt.u32 	%p5, %r4, 4;
	@%p5 bra 	$L__BB0_7;
	add.s32 	%r27, %r38, %r3;
	mul.wide.u32 	%rd34, %r27, 4;
	add.s64 	%rd35, %rd2, %rd34;
	ld.global.f32 	%f40, [%rd35];
	mad.lo.s32 	%r28, %r38, %r18, %r2;
	mul.wide.s32 	%rd36, %r28, 4;
	add.s64 	%rd37, %rd1, %rd36;
	ld.global.f32 	%f41, [%rd37];
	fma.rn.f32 	%f42, %f40, %f41, %f66;
	cvt.u64.u32 	%rd38, %r3;
	cvt.u64.u32 	%rd39, %r38;
	add.s64 	%rd40, %rd39, %rd38;
	shl.b64 	%rd41, %rd40, 2;
	add.s64 	%rd42, %rd2, %rd41;
	ld.global.f32 	%f43, [%rd42+4];
	mul.wide.s32 	%rd43, %r18, 4;
	add.s64 	%rd44, %rd37, %rd43;
	ld.global.f32 	%f44, [%rd44];
	fma.rn.f32 	%f45, %f43, %f44, %f42;
	ld.global.f32 	%f46, [%rd42+8];
	add.s64 	%rd45, %rd44, %rd43;
	ld.global.f32 	%f47, [%rd45];
	fma.rn.f32 	%f48, %f46, %f47, %f45;
	ld.global.f32 	%f49, [%rd42+12];
	add.s64 	%rd46, %rd45, %rd43;
	ld.global.f32 	%f50, [%rd46];
	fma.rn.f32 	%f66, %f49, %f50, %f48;
	add.s32 	%r38, %r38, 4;
$L__BB0_7:
	setp.eq.s32 	%p6, %r13, 0;
	@%p6 bra 	$L__BB0_12;
	setp.eq.s32 	%p7, %r13, 1;
	@%p7 bra 	$L__BB0_10;
	add.s32 	%r29, %r38, %r3;
	mul.wide.u32 	%rd47, %r29, 4;
	add.s64 	%rd48, %rd2, %rd47;
	ld.global.f32 	%f52, [%rd48];
	mad.lo.s32 	%r30, %r38, %r18, %r2;
	mul.wide.s32 	%rd49, %r30, 4;
	add.s64 	%rd50, %rd1, %rd49;
	ld.global.f32 	%f53, [%rd50];
	fma.rn.f32 	%f54, %f52, %f53, %f66;
	cvt.u64.u32 	%rd51, %r3;
	cvt.u64.u32 	%rd52, %r38;
	add.s64 	%rd53, %rd52, %rd51;
	shl.b64 	%rd54, %rd53, 2;
	add.s64 	%rd55, %rd2, %rd54;
	ld.global.f32 	%f55, [%rd55+4];
	mul.wide.s32 	%rd56, %r18, 4;
	add.s64 	%rd57, %rd50, %rd56;
	ld.global.f32 	%f56, [%rd57];
	fma.rn.f32 	%f66, %f55, %f56, %f54;
	add.s32 	%r38, %r38, 2;
$L__BB0_10:
	and.b32  	%r31, %r18, 1;
	setp.eq.b32 	%p8, %r31, 1;
	not.pred 	%p9, %p8;
	@%p9 bra 	$L__BB0_12;
	add.s32 	%r32, %r38, %r3;
	mul.wide.u32 	%rd58, %r32, 4;
	add.s64 	%rd59, %rd2, %rd58;
	ld.global.f32 	%f57, [%rd59];
	mad.lo.s32 	%r33, %r38, %r18, %r2;
	mul.wide.s32 	%rd60, %r33, 4;
	add.s64 	%rd61, %rd1, %rd60;
	ld.global.f32 	%f58, [%rd61];
	fma.rn.f32 	%f66, %f57, %f58, %f66;
$L__BB0_12:
	ld.param.u64 	%rd65, [_Z12matMulGlobalPKfS0_Pfi_param_2];
	add.s32 	%r34, %r3, %r2;
	cvta.to.global.u64 	%rd62, %rd65;
	mul.wide.s32 	%rd63, %r34, 4;
	add.s64 	%rd64, %rd62, %rd63;
	st.global.f32 	[%rd64], %f66;
$L__BB0_13:
	ret;

}
	// .globl	_Z17matMulSharedConstPKfS0_Pf
.visible .entry _Z17matMulSharedConstPKfS0_Pf(
	.param .u64 .ptr .align 1 _Z17matMulSharedConstPKfS0_Pf_param_0,
	.param .u64 .ptr .align 1 _Z17matMulSharedConstPKfS0_Pf_param_1,
	.param .u64 .ptr .align 1 _Z17matMulSharedConstPKfS0_Pf_param_2
)
{
	.reg .pred 	%p<4>;
	.reg .b32 	%r<38>;
	.reg .b32 	%f<169>;
	.reg .b64 	%rd<16>;
	// demoted variable
	.shared .align 4 .b8 _ZZ17matMulSharedConstPKfS0_PfE5tileA[4096];
	// demoted variable
	.shared .align 4 .b8 _ZZ17matMulSharedConstPKfS0_PfE5tileB[4096];
	mov.u32 	%r20, %ctaid.y;
	shl.b32 	%r21, %r20, 5;
	mov.u32 	%r1, %tid.y;
	add.s32 	%r2, %r21, %r1;
	mov.u32 	%r22, %ctaid.x;
	shl.b32 	%r3, %r22, 5;
	mov.u32 	%r4, %tid.x;
	add.s32 	%r5, %r3, %r4;
	ld.const.u32 	%r6, [constN];
	setp.lt.s32 	%p1, %r6, 32;
	mov.f32 	%f168, 0f00000000;
	@%p1 bra 	$L__BB1_3;
	ld.param.u64 	%rd13, [_Z17matMulSharedConstPKfS0_Pf_param_0];
	shl.b32 	%r23, %r1, 7;
	mov.u32 	%r24, _ZZ17matMulSharedConstPKfS0_PfE5tileA;
	add.s32 	%r7, %r24, %r23;
	shl.b32 	%r25, %r4, 2;
	add.s32 	%r8, %r7, %r25;
	mov.u32 	%r26, _ZZ17matMulSharedConstPKfS0_PfE5tileB;
	add.s32 	%r10, %r26, %r25;
	add.s32 	%r9, %r10, %r23;
	ld.const.f32 	%f1, [constLUT+4];
	ld.const.f32 	%f2, [constLUT+8];
	ld.const.f32 	%f3, [constLUT+12];
	ld.const.f32 	%f4, [constLUT+16];
	ld.const.f32 	%f5, [constLUT+20];
	ld.const.f32 	%f6, [constLUT+24];
	ld.const.f32 	%f7, [constLUT+28];
	ld.const.f32 	%f8, [constLUT+32];
	ld.const.f32 	%f9, [constLUT+36];
	ld.const.f32 	%f10, [constLUT+40];
	ld.const.f32 	%f11, [constLUT+44];
	ld.const.f32 	%f12, [constLUT+48];
	ld.const.f32 	%f13, [constLUT+52];
	ld.const.f32 	%f14, [constLUT+56];
	ld.const.f32 	%f15, [constLUT+60];
	ld.const.f32 	%f16, [constLUT+64];
	ld.const.f32 	%f17, [constLUT+68];
	ld.const.f32 	%f18, [constLUT+72];
	ld.const.f32 	%f19, [constLUT+76];
	ld.const.f32 	%f20, [constLUT+80];
	ld.const.f32 	%f21, [constLUT+84];
	ld.const.f32 	%f22, [constLUT+88];
	ld.const.f32 	%f23, [constLUT+92];
	ld.const.f32 	%f24, [constLUT+96];
	ld.const.f32 	%f25, [constLUT+100];
	ld.const.f32 	%f26, [constLUT+104];
	ld.const.f32 	%f27, [constLUT+108];
	ld.const.f32 	%f28, [constLUT+112];
	ld.const.f32 	%f29, [constLUT+116];
	ld.const.f32 	%f30, [constLUT+120];
	ld.const.f32 	%f31, [constLUT+124];
	shr.s32 	%r27, %r6, 31;
	shr.u32 	%r28, %r27, 27;
	add.s32 	%r29, %r6, %r28;
	shr.s32 	%r30, %r29, 5;
	neg.s32 	%r37, %r30;
	mad.lo.s32 	%r36, %r6, %r2, %r4;
	mad.lo.s32 	%r31, %r1, %r6, %r4;
	add.s32 	%r35, %r31, %r3;
	cvta.to.global.u64 	%rd1, %rd13;
	mov.f32 	%f168, 0f00000000;
	ld.const.f32 	%f42, [constLUT];
$L__BB1_2:
	ld.param.u64 	%rd14, [_Z17matMulSharedConstPKfS0_Pf_param_1];
	mul.wide.u32 	%rd5, %r36, 4;
	add.s64 	%rd6, %rd1, %rd5;
	ld.global.f32 	%f37, [%rd6];
	st.shared.f32 	[%r8], %f37;
	cvta.to.global.u64 	%rd7, %rd14;
	mul.wide.u32 	%rd8, %r35, 4;
	add.s64 	%rd9, %rd7, %rd8;
	ld.global.f32 	%f38, [%rd9];
	st.shared.f32 	[%r9], %f38;
	bar.sync 	0;
	ld.shared.f32 	%f39, [%r7];
	ld.shared.f32 	%f40, [%r10];
	mul.f32 	%f41, %f39, %f40;
	fma.rn.f32 	%f43, %f41, %f42, %f168;
	ld.shared.f32 	%f44, [%r7+4];
	ld.shared.f32 	%f45, [%r10+128];
	mul.f32 	%f46, %f44, %f45;
	fma.rn.f32 	%f47, %f46, %f1, %f43;
	ld.shared.f32 	%f48, [%r7+8];
	ld.shared.f32 	%f49, [%r10+256];
	mul.f32 	%f50, %f48, %f49;
	fma.rn.f32 	%f51, %f50, %f2, %f47;
	ld.shared.f32 	%f52, [%r7+12];
	ld.shared.f32 	%f53, [%r10+384];
	mul.f32 	%f54, %f52, %f53;
	fma.rn.f32 	%f55, %f54, %f3, %f51;
	ld.shared.f32 	%f56, [%r7+16];
	ld.shared.f32 	%f57, [%r10+512];
	mul.f32 	%f58, %f56, %f57;
	fma.rn.f32 	%f59, %f58, %f4, %f55;
	ld.shared.f32 	%f60, [%r7+20];
	ld.shared.f32 	%f61, [%r10+640];
	mul.f32 	%f62, %f60, %f61;
	fma.rn.f32 	%f63, %f62, %f5, %f59;
	ld.shared.f32 	%f64, [%r7+24];
	ld.shared.f32 	%f65, [%r10+768];
	mul.f32 	%f66, %f64, %f65;
	fma.rn.f32 	%f67, %f66, %f6, %f63;
	ld.shared.f32 	%f68, [%r7+28];
	ld.shared.f32 	%f69, [%r10+896];
	mul.f32 	%f70, %f68, %f69;
	fma.rn.f32 	%f71, %f70, %f7, %f67;
	ld.shared.f32 	%f72, [%r7+32];
	ld.shared.f32 	%f73, [%r10+1024];
	mul.f32 	%f74, %f72, %f73;
	fma.rn.f32 	%f75, %f74, %f8, %f71;
	ld.shared.f32 	%f76, [%r7+36];
	ld.shared.f32 	%f77, [%r10+1152];
	mul.f32 	%f78, %f76, %f77;
	fma.rn.f32 	%f79, %f78, %f9, %f75;
	ld.shared.f32 	%f80, [%r7+40];
	ld.shared.f32 	%f81, [%r10+1280];
	mul.f32 	%f82, %f80, %f81;
	fma.rn.f32 	%f83, %f82, %f10, %f79;
	ld.shared.f32 	%f84, [%r7+44];
	ld.shared.f32 	%f85, [%r10+1408];
	mul.f32 	%f86, %f84, %f85;
	fma.rn.f32 	%f87, %f86, %f11, %f83;
	ld.shared.f32 	%f88, [%r7+48];
	ld.shared.f32 	%f89, [%r10+1536];
	mul.f32 	%f90, %f88, %f89;
	fma.rn.f32 	%f91, %f90, %f12, %f87;
	ld.shared.f32 	%f92, [%r7+52];
	ld.shared.f32 	%f93, [%r10+1664];
	mul.f32 	%f94, %f92, %f93;
	fma.rn.f32 	%f95, %f94, %f13, %f91;
	ld.shared.f32 	%f96, [%r7+56];
	ld.shared.f32 	%f97, [%r10+1792];
	mul.f32 	%f98, %f96, %f97;
	fma.rn.f32 	%f99, %f98, %f14, %f95;
	ld.shared.f32 	%f100, [%r7+60];
	ld.shared.f32 	%f101, [%r10+1920];
	mul.f32 	%f102, %f100, %f101;
	fma.rn.f32 	%f103, %f102, %f15, %f99;
	ld.shared.f32 	%f104, [%r7+64];
	ld.shared.f32 	%f105, [%r10+2048];
	mul.f32 	%f106, %f104, %f105;
	fma.rn.f32 	%f107, %f106, %f16, %f103;
	ld.shared.f32 	%f108, [%r7+68];
	ld.shared.f32 	%f109, [%r10+2176];
	mul.f32 	%f110, %f108, %f109;
	fma.rn.f32 	%f111, %f110, %f17, %f107;
	ld.shared.f32 	%f112, [%r7+72];
	ld.shared.f32 	%f113, [%r10+2304];
	mul.f32 	%f114, %f112, %f113;
	fma.rn.f32 	%f115, %f114, %f18, %f111;
	ld.shared.f32 	%f116, [%r7+76];
	ld.shared.f32 	%f117, [%r10+2432];
	mul.f32 	%f118, %f116, %f117;
	fma.rn.f32 	%f119, %f118, %f19, %f115;
	ld.shared.f32 	%f120, [%r7+80];
	ld.shared.f32 	%f121, [%r10+2560];
	mul.f32 	%f122, %f120, %f121;
	fma.rn.f32 	%f123, %f122, %f20, %f119;
	ld.shared.f32 	%f124, [%r7+84];
	ld.shared.f32 	%f125, [%r10+2688];
	mul.f32 	%f126, %f124, %f125;
	fma.rn.f32 	%f127, %f126, %f21, %f123;
	ld.shared.f32 	%f128, [%r7+88];
	ld.shared.f32 	%f129, [%r10+2816];
	mul.f32 	%f130, %f128, %f129;
	fma.rn.f32 	%f131, %f130, %f22, %f127;
	ld.shared.f32 	%f132, [%r7+92];
	ld.shared.f32 	%f133, [%r10+2944];
	mul.f32 	%f134, %f132, %f133;
	fma.rn.f32 	%f135, %f134, %f23, %f131;
	ld.shared.f32 	%f136, [%r7+96];
	ld.shared.f32 	%f137, [%r10+3072];
	mul.f32 	%f138, %f136, %f137;
	fma.rn.f32 	%f139, %f138, %f24, %f135;
	ld.shared.f32 	%f140, [%r7+100];
	ld.shared.f32 	%f141, [%r10+3200];
	mul.f32 	%f142, %f140, %f141;
	fma.rn.f32 	%f143, %f142, %f25, %f139;
	ld.shared.f32 	%f144, [%r7+104];
	ld.shared.f32 	%f145, [%r10+3328];
	mul.f32 	%f146, %f144, %f145;
	fma.rn.f32 	%f147, %f146, %f26, %f143;
	ld.shared.f32 	%f148, [%r7+108];
	ld.shared.f32 	%f149, [%r10+3456];
	mul.f32 	%f150, %f148, %f149;
	fma.rn.f32 	%f151, %f150, %f27, %f147;
	ld.shared.f32 	%f152, [%r7+112];
	ld.shared.f32 	%f153, [%r10+3584];
	mul.f32 	%f154, %f152, %f153;
	fma.rn.f32 	%f155, %f154, %f28, %f151;
	ld.shared.f32 	%f156, [%r7+116];
	ld.shared.f32 	%f157, [%r10+3712];
	mul.f32 	%f158, %f156, %f157;
	fma.rn.f32 	%f159, %f158, %f29, %f155;
	ld.shared.f32 	%f160, [%r7+120];
	ld.shared.f32 	%f161, [%r10+3840];
	mul.f32 	%f162, %f160, %f161;
	fma.rn.f32 	%f163, %f162, %f30, %f159;
	ld.shared.f32 	%f164, [%r7+124];
	ld.shared.f32 	%f165, [%r10+3968];
	mul.f32 	%f166, %f164, %f165;
	fma.rn.f32 	%f168, %f166, %f31, %f163;
	bar.sync 	0;
	add.s32 	%r37, %r37, 1;
	setp.ne.s32 	%p2, %r37, 0;
	add.s32 	%r36, %r36, 32;
	shl.b32 	%r32, %r6, 5;
	add.s32 	%r35, %r35, %r32;
	@%p2 bra 	$L__BB1_2;
$L__BB1_3:
	max.s32 	%r33, %r2, %r5;
	setp.ge.s32 	%p3, %r33, %r6;
	@%p3 bra 	$L__BB1_5;
	ld.param.u64 	%rd15, [_Z17matMulSharedConstPKfS0_Pf_param_2];
	mad.lo.s32 	%r34, %r6, %r2, %r5;
	cvta.to.global.u64 	%rd10, %rd15;
	mul.wide.s32 	%rd11, %r34, 4;
	add.s64 	%rd12, %rd10, %rd11;
	st.global.f32 	[%rd12], %f168;
$L__BB1_5:
	ret;

}


// ===== COMPILED SASS (sm_100) =====

	.target	sm_100

	.elftype	@"ET_EXEC"


//--------------------- .note.nv.tkinfo           --------------------------
	.section	.note.nv.tkinfo,"",@"SHT_NOTE"
	.sectionflags	@"SHF_NOTE_NV_TKINFO"
	.tkinfo
        /*0018*/ 	.word	0x00000002
        /*0030*/ 	.string	""
        /*0030*/ 	.string	"ptxas"
        /*0030*/ 	.string	"Cuda compilation tools, release 13.0, V13.0.88"
        /*0030*/ 	.string	"Build cuda_13.0.r13.0/compiler.36424714_0"
        /*0030*/ 	.string	"-arch sm_100 -m 64 "



//--------------------- .note.nv.cuinfo           --------------------------
	.section	.note.nv.cuinfo,"",@"SHT_NOTE"
	.sectionflags	@"SHF_NOTE_NV_CUINFO"
        /*0018*/ 	.short	0x0002
        /*001a*/ 	.short	0x0064
        /*001c*/ 	.short	0x0082
	.zero		2


//--------------------- .nv.info                  --------------------------
	.section	.nv.info,"",@"SHT_CUDA_INFO"
	.align	4


	//----- nvinfo : EIATTR_REGCOUNT
	.align		4
        /*0000*/ 	.byte	0x04, 0x2f
        /*0002*/ 	.short	(.L_3 - .L_2)
	.align		4
.L_2:
        /*0004*/ 	.word	index@(_Z12matMulGlobalPKfS0_Pfi)
        /*0008*/ 	.word	0x0000001e


	//----- nvinfo : EIATTR_FRAME_SIZE
	.align		4
.L_3:
        /*000c*/ 	.byte	0x04, 0x11
        /*000e*/ 	.short	(.L_5 - .L_4)
	.align		4
.L_4:
        /*0010*/ 	.word	index@(_Z12matMulGlobalPKfS0_Pfi)
        /*0014*/ 	.word	0x00000000


	//----- nvinfo : EIATTR_REGCOUNT
	.align		4
.L_5:
        /*0018*/ 	.byte	0x04, 0x2f
        /*001a*/ 	.short	(.L_7 - .L_6)
	.align		4
.L_6:
        /*001c*/ 	.word	index@(_Z17matMulSharedConstPKfS0_Pf)
        /*0020*/ 	.word	0x0000001f


	//----- nvinfo : EIATTR_FRAME_SIZE
	.align		4
.L_7:
        /*0024*/ 	.byte	0x04, 0x11
        /*0026*/ 	.short	(.L_9 - .L_8)
	.align		4
.L_8:
        /*0028*/ 	.word	index@(_Z17matMulSharedConstPKfS0_Pf)
        /*002c*/ 	.word	0x00000000


	//----- nvinfo : EIATTR_MIN_STACK_SIZE
	.align		4
.L_9:
        /*0030*/ 	.byte	0x04, 0x12
        /*0032*/ 	.short	(.L_11 - .L_10)
	.align		4
.L_10:
        /*0034*/ 	.word	index@(_Z17matMulSharedConstPKfS0_Pf)
        /*0038*/ 	.word	0x00000000


	//----- nvinfo : EIATTR_MIN_STACK_SIZE
	.align		4
.L_11:
        /*003c*/ 	.byte	0x04, 0x12
        /*003e*/ 	.short	(.L_13 - .L_12)
	.align		4
.L_12:
        /*0040*/ 	.word	index@(_Z12matMulGlobalPKfS0_Pfi)
        /*0044*/ 	.word	0x00000000
.L_13:


//--------------------- .nv.compat                --------------------------
	.section	.nv.compat,"",@"SHT_CUDA_COMPAT_INFO"
	.align	4
        /*0000*/ 	.byte	0x02, 0x09, 0x00, 0x00, 0x02, 0x02, 0x01, 0x00, 0x02, 0x05, 0x05, 0x00, 0x03, 0x07, 0x01, 0x01
        /*0010*/ 	.byte	0x02, 0x03, 0x00, 0x00, 0x02, 0x06, 0x01, 0x00, 0x04, 0x0b, 0x08, 0x00, 0x09, 0x00, 0x00, 0x00
        /*0020*/ 	.byte	0x00, 0x00, 0x00, 0x00


//--------------------- .nv.info._Z17matMulSharedConstPKfS0_Pf --------------------------
	.section	.nv.info._Z17matMulSharedConstPKfS0_Pf,"",@"SHT_CUDA_INFO"
	.sectionflags	@""
	.align	4


	//----- nvinfo : EIATTR_CUDA_API_VERSION
	.align		4
        /*0000*/ 	.byte	0x04, 0x37
        /*0002*/ 	.short	(.L_15 - .L_14)
.L_14:
        /*0004*/ 	.word	0x00000082


	//----- nvinfo : EIATTR_KPARAM_INFO
	.align		4
.L_15:
        /*0008*/ 	.byte	0x04, 0x17
        /*000a*/ 	.short	(.L_17 - .L_16)
.L_16:
        /*000c*/ 	.word	0x00000000
        /*0010*/ 	.short	0x0002
        /*0012*/ 	.short	0x0010
        /*0014*/ 	.byte	0x00, 0xf5, 0x21, 0x00


	//----- nvinfo : EIATTR_KPARAM_INFO
	.align		4
.L_17:
        /*0018*/ 	.byte	0x04, 0x17
        /*001a*/ 	.short	(.L_19 - .L_18)
.L_18:
        /*001c*/ 	.word	0x00000000
        /*0020*/ 	.short	0x0001
        /*0022*/ 	.short	0x0008
        /*0024*/ 	.byte	0x00, 0xf5, 0x21, 0x00


	//----- nvinfo : EIATTR_KPARAM_INFO
	.align		4
.L_19:
        /*0028*/ 	.byte	0x04, 0x17
        /*002a*/ 	.short	(.L_21 - .L_20)
.L_20:
        /*002c*/ 	.word	0x00000000
        /*0030*/ 	.short	0x0000
        /*0032*/ 	.short	0x0000
        /*0034*/ 	.byte	0x00, 0xf5, 0x21, 0x00


	//----- nvinfo : EIATTR_SPARSE_MMA_MASK
	.align		4
.L_21:
        /*0038*/ 	.byte	0x03, 0x50
        /*003a*/ 	.short	0x0000


	//----- nvinfo : EIATTR_MAXREG_COUNT
	.align		4
        /*003c*/ 	.byte	0x03, 0x1b
        /*003e*/ 	.short	0x00ff


	//----- nvinfo : EIATTR_NUM_BARRIERS
	.align		4
        /*0040*/ 	.byte	0x02, 0x4c
        /*0042*/ 	.byte	0x01
	.zero		1


	//----- nvinfo : EIATTR_MERCURY_ISA_VERSION
	.align		4
        /*0044*/ 	.byte	0x03, 0x5f
        /*0046*/ 	.short	0x0101


	//----- nvinfo : EIATTR_VRC_CTA_INIT_COUNT
	.align		4
        /*0048*/ 	.byte	0x02, 0x4a
	.zero		1
	.zero		1


	//----- nvinfo : EIATTR_EXIT_INSTR_OFFSETS
	.align		4
        /*004c*/ 	.byte	0x04, 0x1c
        /*004e*/ 	.short	(.L_23 - .L_22)


	//   ....[0]....
.L_22:
        /*0050*/ 	.word	0x000009e0


	//   ....[1]....
        /*0054*/ 	.word	0x00000a30


	//----- nvinfo : EIATTR_CBANK_PARAM_SIZE
	.align		4
.L_23:
        /*0058*/ 	.byte	0x03, 0x19
        /*005a*/ 	.short	0x0018


	//----- nvinfo : EIATTR_PARAM_CBANK
	.align		4
        /*005c*/ 	.byte	0x04, 0x0a
        /*005e*/ 	.short	(.L_25 - .L_24)
	.align		4
.L_24:
        /*0060*/ 	.word	index@(.nv.constant0._Z17matMulSharedConstPKfS0_Pf)
        /*0064*/ 	.short	0x0380
        /*0066*/ 	.short	0x0018


	//----- nvinfo : EIATTR_SW_WAR
	.align		4
.L_25:
        /*0068*/ 	.byte	0x04, 0x36
        /*006a*/ 	.short	(.L_27 - .L_26)
.L_26:
        /*006c*/ 	.word	0x00000008
.L_27:


//--------------------- .nv.info._Z12matMulGlobalPKfS0_Pfi --------------------------
	.section	.nv.info._Z12matMulGlobalPKfS0_Pfi,"",@"SHT_CUDA_INFO"
	.sectionflags	@""
	.align	4


	//----- nvinfo : EIATTR_CUDA_API_VERSION
	.align		4
        /*0000*/ 	.byte	0x04, 0x37
        /*0002*/ 	.short	(.L_29 - .L_28)
.L_28:
        /*0004*/ 	.word	0x00000082


	//----- nvinfo : EIATTR_KPARAM_INFO
	.align		4
.L_29:
        /*0008*/ 	.byte	0x04, 0x17
        /*000a*/ 	.short	(.L_31 - .L_30)
.L_30:
        /*000c*/ 	.word	0x00000000
        /*0010*/ 	.short	0x0003
        /*0012*/ 	.short	0x0018
        /*0014*/ 	.byte	0x00, 0xf0, 0x11, 0x00


	//----- nvinfo : EIATTR_KPARAM_INFO
	.align		4
.L_31:
        /*0018*/ 	.byte	0x04, 0x17
        /*001a*/ 	.short	(.L_33 - .L_32)
.L_32:
        /*001c*/ 	.word	0x00000000
        /*0020*/ 	.short	0x0002
        /*0022*/ 	.short	0x0010
        /*0024*/ 	.byte	0x00, 0xf5, 0x21, 0x00


	//----- nvinfo : EIATTR_KPARAM_INFO
	.align		4
.L_33:
        /*0028*/ 	.byte	0x04, 0x17
        /*002a*/ 	.short	(.L_35 - .L_34)
.L_34:
        /*002c*/ 	.word	0x00000000
        /*0030*/ 	.short	0x0001
        /*0032*/ 	.short	0x0008
        /*0034*/ 	.byte	0x00, 0xf5, 0x21, 0x00


	//----- nvinfo : EIATTR_KPARAM_INFO
	.align		4
.L_35:
        /*0038*/ 	.byte	0x04, 0x17
        /*003a*/ 	.short	(.L_37 - .L_36)
.L_36:
        /*003c*/ 	.word	0x00000000
        /*0040*/ 	.short	0x0000
        /*0042*/ 	.short	0x0000
        /*0044*/ 	.byte	0x00, 0xf5, 0x21, 0x00


	//----- nvinfo : EIATTR_SPARSE_MMA_MASK
	.align		4
.L_37:
        /*0048*/ 	.byte	0x03, 0x50
        /*004a*/ 	.short	0x0000


	//----- nvinfo : EIATTR_MAXREG_COUNT
	.align		4
        /*004c*/ 	.byte	0x03, 0x1b
        /*004e*/ 	.short	0x00ff


	//----- nvinfo : EIATTR_MERCURY_ISA_VERSION
	.align		4
        /*0050*/ 	.byte	0x03, 0x5f
        /*0052*/ 	.short	0x0101


	//----- nvinfo : EIATTR_VRC_CTA_INIT_COUNT
	.align		4
        /*0054*/ 	.byte	0x02, 0x4a
	.zero		1
	.zero		1


	//----- nvinfo : EIATTR_EXIT_INSTR_OFFSETS
	.align		4
        /*0058*/ 	.byte	0x04, 0x1c
        /*005a*/ 	.short	(.L_39 - .L_38)


	//   ....[0]....
.L_38:
        /*005c*/ 	.word	0x000000c0


	//   ....[1]....
        /*0060*/ 	.word	0x00000a90


	//----- nvinfo : EIATTR_CBANK_PARAM_SIZE
	.align		4
.L_39:
        /*0064*/ 	.byte	0x03, 0x19
        /*0066*/ 	.short	0x001c


	//----- nvinfo : EIATTR_PARAM_CBANK
	.align		4
        /*0068*/ 	.byte	0x04, 0x0a
        /*006a*/ 	.short	(.L_41 - .L_40)
	.align		4
.L_40:
        /*006c*/ 	.word	index@(.nv.constant0._Z12matMulGlobalPKfS0_Pfi)
        /*0070*/ 	.short	0x0380
        /*0072*/ 	.short	0x001c


	//----- nvinfo : EIATTR_SW_WAR
	.align		4
.L_41:
        /*0074*/ 	.byte	0x04, 0x36
        /*0076*/ 	.short	(.L_43 - .L_42)
.L_42:
        /*0078*/ 	.word	0x00000008
.L_43:


//--------------------- .nv.callgraph             --------------------------
	.section	.nv.callgraph,"",@"SHT_CUDA_CALLGRAPH"
	.align	4
	.sectionentsize	8
	.align		4
        /*0000*/ 	.word	0x00000000
	.align		4
        /*0004*/ 	.word	0xffffffff
	.align		4
        /*0008*/ 	.word	0x00000000
	.align		4
        /*000c*/ 	.word	0xfffffffe
	.align		4
        /*0010*/ 	.word	0x00000000
	.align		4
        /*0014*/ 	.word	0xfffffffd
	.align		4
        /*0018*/ 	.word	0x00000000
	.align		4
        /*001c*/ 	.word	0xfffffffc


//--------------------- .nv.constant3             --------------------------
	.section	.nv.constant3,"a",@progbits
	.align	4
.nv.constant3:
	.type		constLUT,@object
	.size		constLUT,(constN - constLUT)
constLUT:
	.zero		1024
	.type		constN,@object
	.size		constN,(.L_1 - constN)
constN:
	.zero		4
.L_1:


//--------------------- .text._Z17matMulSharedConstPKfS0_Pf --------------------------
	.section	.text._Z17matMulSharedConstPKfS0_Pf,"ax",@progbits
	.align	128
        .global         _Z17matMulSharedConstPKfS0_Pf
        .type           _Z17matMulSharedConstPKfS0_Pf,@function
        .size           _Z17matMulSharedConstPKfS0_Pf,(.L_x_8 - _Z17matMulSharedConstPKfS0_Pf)
        .other          _Z17matMulSharedConstPKfS0_Pf,@"STO_CUDA_ENTRY STV_DEFAULT"
_Z17matMulSharedConstPKfS0_Pf:
.text._Z17matMulSharedConstPKfS0_Pf:
[----:B------:R-:W-:Y:S01]  /*0000*/  LDC R1, c[0x0][0x37c] ;  /* 0x0000df00ff017b82 */ /* 0x000fe20000000800 */
[----:B------:R-:W0:Y:S07]  /*0010*/  S2R R18, SR_CTAID.Y ;  /* 0x0000000000127919 */ /* 0x000e2e0000002600 */
[----:B------:R-:W1:Y:S01]  /*0020*/  LDC R0, c[0x3][0x400] ;  /* 0x00c10000ff007b82 */ /* 0x000e620000000800 */
[----:B------:R-:W2:Y:S01]  /*0030*/  LDCU.64 UR8, c[0x0][0x358] ;  /* 0x00006b00ff0877ac */ /* 0x000ea20008000a00 */
[----:B------:R-:W-:Y:S01]  /*0040*/  HFMA2 R19, -RZ, RZ, 0, 0 ;  /* 0x00000000ff137431 */ /* 0x000fe200000001ff */
[----:B------:R-:W0:Y:S01]  /*0050*/  S2R R5, SR_TID.Y ;  /* 0x0000000000057919 */ /* 0x000e220000002200 */
[----:B------:R-:W3:Y:S01]  /*0060*/  S2R R7, SR_CTAID.X ;  /* 0x0000000000077919 */ /* 0x000ee20000002500 */
[----:B------:R-:W3:Y:S01]  /*0070*/  S2R R9, SR_TID.X ;  /* 0x0000000000097919 */ /* 0x000ee20000002100 */
[----:B-1----:R-:W-:-:S02]  /*0080*/  ISETP.GE.AND P1, PT, R0, 0x20, PT ;  /* 0x000000200000780c */ /* 0x002fc40003f26270 */
[----:B0-----:R-:W-:Y:S02]  /*0090*/  LEA R18, R18, R5, 0x5 ;  /* 0x0000000512127211 */ /* 0x001fe400078e28ff */
[----:B---3--:R-:W-:-:S04]  /*00a0*/  LEA R17, R7, R9, 0x5 ;  /* 0x0000000907117211 */ /* 0x008fc800078e28ff */
[----:B------:R-:W-:-:S04]  /*00b0*/  VIMNMX R3, PT, PT, R18, R17, !PT ;  /* 0x0000001112037248 */ /* 0x000fc80007fe0100 */
[----:B------:R-:W-:Y:S01]  /*00c0*/  ISETP.GE.AND P0, PT, R3, R0, PT ;  /* 0x000000000300720c */ /* 0x000fe20003f06270 */
[----:B--2---:R-:W-:-:S12]  /*00d0*/  @!P1 BRA `(.L_x_0) ;  /* 0x0000000800409947 */ /* 0x004fd80003800000 */
[----:B------:R-:W0:Y:S01]  /*00e0*/  S2UR UR6, SR_CgaCtaId ;  /* 0x00000000000679c3 */ /* 0x000e220000008800 */
[----:B------:R-:W-:Y:S01]  /*00f0*/  UMOV UR4, 0x400 ;  /* 0x0000040000047882 */ /* 0x000fe20000000000 */
[----:B------:R-:W-:Y:S01]  /*0100*/  SHF.R.S32.HI R3, RZ, 0x1f, R0 ;  /* 0x0000001fff037819 */ /* 0x000fe20000011400 */
[----:B------:R-:W-:Y:S01]  /*0110*/  UIADD3 UR5, UPT, UPT, UR4, 0x1000, URZ ;  /* 0x0000100004057890 */ /* 0x000fe2000fffe0ff */
[-CC-:B------:R-:W-:Y:S01]  /*0120*/  IMAD R2, R5, R0.reuse, R9.reuse ;  /* 0x0000000005027224 */ /* 0x180fe200078e0209 */
[----:B------:R-:W-:Y:S01]  /*0130*/  MOV R19, RZ ;  /* 0x000000ff00137202 */ /* 0x000fe20000000f00 */
[----:B------:R-:W1:Y:S01]  /*0140*/  LDCU.128 UR12, c[0x3][URZ] ;  /* 0x00c00000ff0c77ac */ /* 0x000e620008000c00 */
[----:B------:R-:W-:Y:S01]  /*0150*/  LEA.HI R4, R3, R0, RZ, 0x5 ;  /* 0x0000000003047211 */ /* 0x000fe200078f28ff */
[----:B------:R-:W2:Y:S01]  /*0160*/  LDC.64 R22, c[0x0][0x380] ;  /* 0x0000e000ff167b82 */ /* 0x000ea20000000a00 */
[----:B------:R-:W-:Y:S01]  /*0170*/  LEA R3, R7, R2, 0x5 ;  /* 0x0000000207037211 */ /* 0x000fe200078e28ff */
[----:B------:R-:W-:Y:S01]  /*0180*/  IMAD R2, R18, R0, R9 ;  /* 0x0000000012027224 */ /* 0x000fe200078e0209 */
[----:B------:R-:W-:Y:S01]  /*0190*/  SHF.R.S32.HI R4, RZ, 0x5, R4 ;  /* 0x00000005ff047819 */ /* 0x000fe20000011404 */
[----:B------:R-:W3:Y:S03]  /*01a0*/  LDCU.128 UR16, c[0x3][0x10] ;  /* 0x00c00200ff1077ac */ /* 0x000ee60008000c00 */
[----:B------:R-:W-:Y:S01]  /*01b0*/  IADD3 R4, PT, PT, -R4, RZ, RZ ;  /* 0x000000ff04047210 */ /* 0x000fe20007ffe1ff */
[----:B------:R-:W4:Y:S01]  /*01c0*/  LDC.64 R20, c[0x0][0x388] ;  /* 0x0000e200ff147b82 */ /* 0x000f220000000a00 */
[----:B------:R-:W1:Y:S01]  /*01d0*/  LDCU.128 UR20, c[0x3][0x20] ;  /* 0x00c00400ff1477ac */ /* 0x000e620008000c00 */
[----:B------:R-:W1:Y:S01]  /*01e0*/  LDCU.128 UR24, c[0x3][0x30] ;  /* 0x00c00600ff1877ac */ /* 0x000e620008000c00 */
[----:B0-----:R-:W-:-:S02]  /*01f0*/  ULEA UR4, UR6, UR4, 0x18 ;  /* 0x0000000406047291 */ /* 0x001fc4000f8ec0ff */
[----:B------:R-:W-:Y:S01]  /*0200*/  ULEA UR5, UR6, UR5, 0x18 ;  /* 0x0000000506057291 */ /* 0x000fe2000f8ec0ff */
[----:B------:R-:W0:Y:S03]  /*0210*/  LDCU.128 UR28, c[0x3][0x40] ;  /* 0x00c00800ff1c77ac */ /* 0x000e260008000c00 */
[----:B------:R-:W-:Y:S02]  /*0220*/  LEA R16, R5, UR4, 0x7 ;  /* 0x0000000405107c11 */ /* 0x000fe4000f8e38ff */
[C---:B------:R-:W-:Y:S01]  /*0230*/  LEA R6, R9.reuse, UR5, 0x2 ;  /* 0x0000000509067c11 */ /* 0x040fe2000f8e10ff */
[----:B------:R-:W0:Y:S01]  /*0240*/  LDCU.128 UR32, c[0x3][0x50] ;  /* 0x00c00a00ff2077ac */ /* 0x000e220008000c00 */
[----:B------:R-:W-:Y:S02]  /*0250*/  LEA R7, R9, R16, 0x2 ;  /* 0x0000001009077211 */ /* 0x000fe400078e10ff */
[----:B------:R-:W-:Y:S01]  /*0260*/  LEA R5, R5, R6, 0x7 ;  /* 0x0000000605057211 */ /* 0x000fe200078e38ff */
[----:B------:R-:W0:Y:S01]  /*0270*/  LDCU.128 UR36, c[0x3][0x60] ;  /* 0x00c00c00ff2477ac */ /* 0x000e220008000c00 */
[----:B-1-3--:R-:W0:Y:S05]  /*0280*/  LDCU.128 UR40, c[0x3][0x70] ;  /* 0x00c00e00ff2877ac */ /* 0x00ae2a0008000c00 */
.L_x_1:
[----:B--2---:R-:W-:-:S04]  /*0290*/  IMAD.WIDE.U32 R8, R2, 0x4, R22 ;  /* 0x0000000402087825 */ /* 0x004fc800078e0016 */
[----:B----4-:R-:W-:Y:S02]  /*02a0*/  IMAD.WIDE.U32 R10, R3, 0x4, R20 ;  /* 0x00000004030a7825 */ /* 0x010fe400078e0014 */
[----:B------:R-:W2:Y:S04]  /*02b0*/  LDG.E R8, desc[UR8][R8.64] ;  /* 0x0000000808087981 */ /* 0x000ea8000c1e1900 */
[----:B------:R-:W3:Y:S01]  /*02c0*/  LDG.E R26, desc[UR8][R10.64] ;  /* 0x000000080a1a7981 */ /* 0x000ee2000c1e1900 */
[----:B------:R-:W-:Y:S02]  /*02d0*/  IADD3 R4, PT, PT, R4, 0x1, RZ ;  /* 0x0000000104047810 */ /* 0x000fe40007ffe0ff */
[----:B------:R-:W-:Y:S02]  /*02e0*/  IADD3 R2, PT, PT, R2, 0x20, RZ ;  /* 0x0000002002027810 */ /* 0x000fe40007ffe0ff */
[----:B------:R-:W-:-:S02]  /*02f0*/  ISETP.NE.AND P1, PT, R4, RZ, PT ;  /* 0x000000ff0400720c */ /* 0x000fc40003f25270 */
[----:B------:R-:W-:Y:S01]  /*0300*/  LEA R3, R0, R3, 0x5 ;  /* 0x0000000300037211 */ /* 0x000fe200078e28ff */
[----:B--2---:R-:W-:Y:S04]  /*0310*/  STS [R7], R8 ;  /* 0x0000000807007388 */ /* 0x004fe80000000800 */
[----:B---3--:R-:W-:Y:S01]  /*0320*/  STS [R5], R26 ;  /* 0x0000001a05007388 */ /* 0x008fe20000000800 */
[----:B------:R-:W-:Y:S06]  /*0330*/  BAR.SYNC.DEFER_BLOCKING 0x0 ;  /* 0x0000000000007b1d */ /* 0x000fec0000010000 */
[----:B------:R-:W-:Y:S04]  /*0340*/  LDS R27, [R6] ;  /* 0x00000000061b7984 */ /* 0x000fe80000000800 */
[----:B------:R-:W1:Y:S04]  /*0350*/  LDS.128 R12, [R16] ;  /* 0x00000000100c7984 */ /* 0x000e680000000c00 */
[----:B------:R-:W2:Y:S04]  /*0360*/  LDS R24, [R6+0x80] ;  /* 0x0000800006187984 */ /* 0x000ea80000000800 */
[----:B------:R-:W3:Y:S04]  /*0370*/  LDS R25, [R6+0x100] ;  /* 0x0001000006197984 */ /* 0x000ee80000000800 */
[----:B------:R-:W-:Y:S01]  /*0380*/  LDS.128 R8, [R16+0x10] ;  /* 0x0000100010087984 */ /* 0x000fe20000000c00 */
[----:B-1----:R-:W-:-:S03]  /*0390*/  FMUL R28, R12, R27 ;  /* 0x0000001b0c1c7220 */ /* 0x002fc60000400000 */
[----:B------:R-:W1:Y:S01]  /*03a0*/  LDS R12, [R6+0x180] ;  /* 0x00018000060c7984 */ /* 0x000e620000000800 */
[----:B------:R-:W-:Y:S01]  /*03b0*/  FFMA R28, R28, UR12, R19 ;  /* 0x0000000c1c1c7c23 */ /* 0x000fe20008000013 */
[----:B--2---:R-:W-:Y:S02]  /*03c0*/  FMUL R13, R24, R13 ;  /* 0x0000000d180d7220 */ /* 0x004fe40000400000 */
[----:B------:R-:W2:Y:S01]  /*03d0*/  LDS R19, [R6+0x200] ;  /* 0x0002000006137984 */ /* 0x000ea20000000800 */
[----:B---3--:R-:W-:Y:S01]  /*03e0*/  FMUL R14, R25, R14 ;  /* 0x0000000e190e7220 */ /* 0x008fe20000400000 */
[----:B------:R-:W-:Y:S02]  /*03f0*/  FFMA R13, R13, UR13, R28 ;  /* 0x0000000d0d0d7c23 */ /* 0x000fe4000800001c */
[----:B------:R-:W3:Y:S02]  /*0400*/  LDS R24, [R6+0x280] ;  /* 0x0002800006187984 */ /* 0x000ee40000000800 */
[----:B------:R-:W-:-:S02]  /*0410*/  FFMA R13, R14, UR14, R13 ;  /* 0x0000000e0e0d7c23 */ /* 0x000fc4000800000d */
[----:B------:R-:W4:Y:S04]  /*0420*/  LDS R25, [R6+0x300] ;  /* 0x0003000006197984 */ /* 0x000f280000000800 */
[----:B------:R-:W-:Y:S01]  /*0430*/  LDS R27, [R6+0xc00] ;  /* 0x000c0000061b7984 */ /* 0x000fe20000000800 */
[----:B-1----:R-:W-:-:S04]  /*0440*/  FMUL R12, R12, R15 ;  /* 0x0000000f0c0c7220 */ /* 0x002fc80000400000 */
[----:B------:R-:W-:Y:S01]  /*0450*/  FFMA R12, R12, UR15, R13 ;  /* 0x0000000f0c0c7c23 */ /* 0x000fe2000800000d */
[----:B--2---:R-:W-:Y:S02]  /*0460*/  FMUL R19, R8, R19 ;  /* 0x0000001308137220 */ /* 0x004fe40000400000 */
[----:B------:R-:W1:Y:S01]  /*0470*/  LDS R8, [R6+0x380] ;  /* 0x0003800006087984 */ /* 0x000e620000000800 */
[----:B---3--:R-:W-:Y:S01]  /*0480*/  FMUL R9, R24, R9 ;  /* 0x0000000918097220 */ /* 0x008fe20000400000 */
[----:B------:R-:W-:Y:S02]  /*0490*/  FFMA R26, R19, UR16, R12 ;  /* 0x00000010131a7c23 */ /* 0x000fe4000800000c */
[----:B------:R-:W-:Y:S01]  /*04a0*/  LDS R19, [R6+0x400] ;  /* 0x0004000006137984 */ /* 0x000fe20000000800 */
[----:B----4-:R-:W-:Y:S01]  /*04b0*/  FMUL R10, R25, R10 ;  /* 0x0000000a190a7220 */ /* 0x010fe20000400000 */
[----:B------:R-:W-:Y:S02]  /*04c0*/  FFMA R9, R9, UR17, R26 ;  /* 0x0000001109097c23 */ /* 0x000fe4000800001a */
[----:B------:R-:W2:Y:S02]  /*04d0*/  LDS.128 R12, [R16+0x20] ;  /* 0x00002000100c7984 */ /* 0x000ea40000000c00 */
[----:B------:R-:W-:-:S02]  /*04e0*/  FFMA R9, R10, UR18, R9 ;  /* 0x000000120a097c23 */ /* 0x000fc40008000009 */
[----:B------:R-:W3:Y:S04]  /*04f0*/  LDS R24, [R6+0x480] ;  /* 0x0004800006187984 */ /* 0x000ee80000000800 */
[----:B------:R-:W4:Y:S01]  /*0500*/  LDS R25, [R6+0x500] ;  /* 0x0005000006197984 */ /* 0x000f220000000800 */
[----:B-1----:R-:W-:-:S04]  /*0510*/  FMUL R8, R8, R11 ;  /* 0x0000000b08087220 */ /* 0x002fc80000400000 */
[----:B------:R-:W-:Y:S01]  /*0520*/  FFMA R8, R8, UR19, R9 ;  /* 0x0000001308087c23 */ /* 0x000fe20008000009 */
[----:B--2---:R-:W-:Y:S02]  /*0530*/  FMUL R19, R12, R19 ;  /* 0x000000130c137220 */ /* 0x004fe40000400000 */
[----:B------:R-:W1:Y:S02]  /*0540*/  LDS R12, [R6+0x580] ;  /* 0x00058000060c7984 */ /* 0x000e640000000800 */
[----:B------:R-:W-:Y:S01]  /*0550*/  FFMA R26, R19, UR20, R8 ;  /* 0x00000014131a7c23 */ /* 0x000fe20008000008 */
[----:B---3--:R-:W-:Y:S01]  /*0560*/  FMUL R13, R24, R13 ;  /* 0x0000000d180d7220 */ /* 0x008fe20000400000 */
[----:B------:R-:W-:Y:S01]  /*0570*/  LDS R19, [R6+0x600] ;  /* 0x0006000006137984 */ /* 0x000fe20000000800 */
[----:B----4-:R-:W-:Y:S02]  /*0580*/  FMUL R14, R25, R14 ;  /* 0x0000000e190e7220 */ /* 0x010fe40000400000 */
[----:B------:R-:W-:Y:S01]  /*0590*/  FFMA R13, R13, UR21, R26 ;  /* 0x000000150d0d7c23 */ /* 0x000fe2000800001a */
[----:B------:R-:W2:Y:S03]  /*05a0*/  LDS.128 R8, [R16+0x30] ;  /* 0x0000300010087984 */ /* 0x000ea60000000c00 */
[----:B------:R-:W-:Y:S01]  /*05b0*/  FFMA R13, R14, UR22, R13 ;  /* 0x000000160e0d7c23 */ /* 0x000fe2000800000d */
        /* <DEDUP_REMOVED lines=19> */
[----:B0-----:R-:W-:Y:S01]  /*06f0*/  FFMA R26, R19, UR28, R8 ;  /* 0x0000001c131a7c23 */ /* 0x001fe20008000008 */
[----:B---3--:R-:W-:Y:S01]  /*0700*/  FMUL R13, R24, R13 ;  /* 0x0000000d180d7220 */ /* 0x008fe20000400000 */
[----:B------:R-:W-:Y:S01]  /*0710*/  LDS R19, [R6+0xa00] ;  /* 0x000a000006137984 */ /* 0x000fe20000000800 */
[----:B----4-:R-:W-:Y:S02]  /*0720*/  FMUL R14, R25, R14 ;  /* 0x0000000e190e7220 */ /* 0x010fe40000400000 */
[----:B------:R-:W-:Y:S01]  /*0730*/  FFMA R13, R13, UR29, R26 ;  /* 0x0000001d0d0d7c23 */ /* 0x000fe2000800001a */
[----:B------:R-:W0:Y:S03]  /*0740*/  LDS.128 R8, [R16+0x50] ;  /* 0x0000500010087984 */ /* 0x000e260000000c00 */
[----:B------:R-:W-:Y:S01]  /*0750*/  FFMA R13, R14, UR30, R13 ;  /* 0x0000001e0e0d7c23 */ /* 0x000fe2000800000d */
[----:B------:R-:W2:Y:S04]  /*0760*/  LDS R24, [R6+0xa80] ;  /* 0x000a800006187984 */ /* 0x000ea80000000800 */
[----:B------:R-:W3:Y:S01]  /*0770*/  LDS R25, [R6+0xb00] ;  /* 0x000b000006197984 */ /* 0x000ee20000000800 */
[----:B-1----:R-:W-:-:S04]  /*0780*/  FMUL R12, R12, R15 ;  /* 0x0000000f0c0c7220 */ /* 0x002fc80000400000 */
[----:B------:R-:W-:Y:S01]  /*0790*/  FFMA R12, R12, UR31, R13 ;  /* 0x0000001f0c0c7c23 */ /* 0x000fe2000800000d */
[----:B0-----:R-:W-:Y:S02]  /*07a0*/  FMUL R19, R8, R19 ;  /* 0x0000001308137220 */ /* 0x001fe40000400000 */
[----:B------:R-:W0:Y:S02]  /*07b0*/  LDS R8, [R6+0xb80] ;  /* 0x000b800006087984 */ /* 0x000e240000000800 */
[----:B------:R-:W-:Y:S01]  /*07c0*/  FFMA R19, R19, UR32, R12 ;  /* 0x0000002013137c23 */ /* 0x000fe2000800000c */
[----:B--2---:R-:W-:Y:S01]  /*07d0*/  FMUL R26, R24, R9 ;  /* 0x00000009181a7220 */ /* 0x004fe20000400000 */
[----:B------:R-:W1:Y:S01]  /*07e0*/  LDS.128 R12, [R16+0x60] ;  /* 0x00006000100c7984 */ /* 0x000e620000000c00 */
[----:B---3--:R-:W-:Y:S02]  /*07f0*/  FMUL R25, R25, R10 ;  /* 0x0000000a19197220 */ /* 0x008fe40000400000 */
[----:B------:R-:W-:Y:S01]  /*0800*/  FFMA R26, R26, UR33, R19 ;  /* 0x000000211a1a7c23 */ /* 0x000fe20008000013 */
[----:B------:R-:W2:Y:S03]  /*0810*/  LDS R24, [R6+0xc80] ;  /* 0x000c800006187984 */ /* 0x000ea60000000800 */
[----:B------:R-:W-:Y:S01]  /*0820*/  FFMA R25, R25, UR34, R26 ;  /* 0x0000002219197c23 */ /* 0x000fe2000800001a */
[----:B------:R-:W3:Y:S01]  /*0830*/  LDS R19, [R6+0xd00] ;  /* 0x000d000006137984 */ /* 0x000ee20000000800 */
[----:B0-----:R-:W-:-:S04]  /*0840*/  FMUL R8, R8, R11 ;  /* 0x0000000b08087220 */ /* 0x001fc80000400000 */
[----:B------:R-:W-:Y:S01]  /*0850*/  FFMA R8, R8, UR35, R25 ;  /* 0x0000002308087c23 */ /* 0x000fe20008000019 */
[----:B-1----:R-:W-:Y:S01]  /*0860*/  FMUL R27, R12, R27 ;  /* 0x0000001b0c1b7220 */ /* 0x002fe20000400000 */
[----:B------:R-:W-:Y:S01]  /*0870*/  LDS R25, [R6+0xf00] ;  /* 0x000f000006197984 */ /* 0x000fe20000000800 */
[----:B--2---:R-:W-:Y:S02]  /*0880*/  FMUL R26, R24, R13 ;  /* 0x0000000d181a7220 */ /* 0x004fe40000400000 */
[----:B------:R-:W-:Y:S01]  /*0890*/  FFMA R27, R27, UR36, R8 ;  /* 0x000000241b1b7c23 */ /* 0x000fe20008000008 */
[----:B------:R-:W0:Y:S01]  /*08a0*/  LDS R12, [R6+0xd80] ;  /* 0x000d8000060c7984 */ /* 0x000e220000000800 */
[----:B---3--:R-:W-:Y:S02]  /*08b0*/  FMUL R19, R19, R14 ;  /* 0x0000000e13137220 */ /* 0x008fe40000400000 */
[----:B------:R-:W-:Y:S01]  /*08c0*/  FFMA R26, R26, UR37, R27 ;  /* 0x000000251a1a7c23 */ /* 0x000fe2000800001b */
[----:B------:R-:W-:Y:S03]  /*08d0*/  LDS R13, [R6+0xe00] ;  /* 0x000e0000060d7984 */ /* 0x000fe60000000800 */
[----:B------:R-:W-:Y:S01]  /*08e0*/  FFMA R19, R19, UR38, R26 ;  /* 0x0000002613137c23 */ /* 0x000fe2000800001a */
[----:B------:R-:W1:Y:S04]  /*08f0*/  LDS.128 R8, [R16+0x70] ;  /* 0x0000700010087984 */ /* 0x000e680000000c00 */
[----:B------:R-:W2:Y:S04]  /*0900*/  LDS R24, [R6+0xe80] ;  /* 0x000e800006187984 */ /* 0x000ea80000000800 */
[----:B------:R-:W3:Y:S01]  /*0910*/  LDS R14, [R6+0xf80] ;  /* 0x000f8000060e7984 */ /* 0x000ee20000000800 */
[----:B0-----:R-:W-:-:S04]  /*0920*/  FMUL R12, R12, R15 ;  /* 0x0000000f0c0c7220 */ /* 0x001fc80000400000 */
[----:B------:R-:W-:Y:S01]  /*0930*/  FFMA R12, R12, UR39, R19 ;  /* 0x000000270c0c7c23 */ /* 0x000fe20008000013 */
[----:B-1----:R-:W-:Y:S01]  /*0940*/  FMUL R13, R8, R13 ;  /* 0x0000000d080d7220 */ /* 0x002fe20000400000 */
[----:B------:R-:W-:Y:S01]  /*0950*/  FMUL R10, R25, R10 ;  /* 0x0000000a190a7220 */ /* 0x000fe20000400000 */
[----:B--2---:R-:W-:Y:S02]  /*0960*/  FMUL R9, R24, R9 ;  /* 0x0000000918097220 */ /* 0x004fe40000400000 */
[----:B------:R-:W-:Y:S01]  /*0970*/  FFMA R12, R13, UR40, R12 ;  /* 0x000000280d0c7c23 */ /* 0x000fe2000800000c */
[----:B---3--:R-:W-:-:S03]  /*0980*/  FMUL R14, R14, R11 ;  /* 0x0000000b0e0e7220 */ /* 0x008fc60000400000 */
[----:B------:R-:W-:-:S04]  /*0990*/  FFMA R9, R9, UR41, R12 ;  /* 0x0000002909097c23 */ /* 0x000fc8000800000c */
[----:B------:R-:W-:-:S04]  /*09a0*/  FFMA R9, R10, UR42, R9 ;  /* 0x0000002a0a097c23 */ /* 0x000fc80008000009 */
[----:B------:R-:W-:Y:S01]  /*09b0*/  FFMA R19, R14, UR43, R9 ;  /* 0x0000002b0e137c23 */ /* 0x000fe20008000009 */
[----:B------:R-:W-:Y:S06]  /*09c0*/  BAR.SYNC.DEFER_BLOCKING 0x0 ;  /* 0x0000000000007b1d */ /* 0x000fec0000010000 */
[----:B------:R-:W-:Y:S05]  /*09d0*/  @P1 BRA `(.L_x_1) ;  /* 0xfffffff8002c1947 */ /* 0x000fea000383ffff */
.L_x_0:
[----:B------:R-:W-:Y:S05]  /*09e0*/  @P0 EXIT ;  /* 0x000000000000094d */ /* 0x000fea0003800000 */
[----:B------:R-:W0:Y:S01]  /*09f0*/  LDC.64 R2, c[0x0][0x390] ;  /* 0x0000e400ff027b82 */ /* 0x000e220000000a00 */
[----:B------:R-:W-:-:S04]  /*0a00*/  IMAD R17, R18, R0, R17 ;  /* 0x0000000012117224 */ /* 0x000fc800078e0211 */
[----:B0-----:R-:W-:-:S05]  /*0a10*/  IMAD.WIDE R2, R17, 0x4, R2 ;  /* 0x0000000411027825 */ /* 0x001fca00078e0202 */
[----:B------:R-:W-:Y:S01]  /*0a20*/  STG.E desc[UR8][R2.64], R19 ;  /* 0x0000001302007986 */ /* 0x000fe2000c101908 */
[----:B------:R-:W-:Y:S05]  /*0a30*/  EXIT ;  /* 0x000000000000794d */ /* 0x000fea0003800000 */
.L_x_2:
[----:B------:R-:W-:-:S00]  /*0a40*/  BRA `(.L_x_2) ;  /* 0xfffffffc00fc7947 */ /* 0x000fc0000383ffff */
[----:B------:R-:W-:-:S00]  /*0a50*/  NOP ;  /* 0x0000000000007918 */ /* 0x000fc00000000000 */
        /* <DEDUP_REMOVED lines=10> */
.L_x_8:


//--------------------- .text._Z12matMulGlobalPKfS0_Pfi --------------------------
	.section	.text._Z12matMulGlobalPKfS0_Pfi,"ax",@progbits
	.align	128
        .global         _Z12matMulGlobalPKfS0_Pfi
        .type           _Z12matMulGlobalPKfS0_Pfi,@function
        .size           _Z12matMulGlobalPKfS0_Pfi,(.L_x_9 - _Z12matMulGlobalPKfS0_Pfi)
        .other          _Z12matMulGlobalPKfS0_Pfi,@"STO_CUDA_ENTRY STV_DEFAULT"
_Z12matMulGlobalPKfS0_Pfi:
.text._Z12matMulGlobalPKfS0_Pfi:
[----:B------:R-:W-:Y:S01]  /*0000*/  LDC R1, c[0x0][0x37c] ;  /* 0x0000df00ff017b82 */ /* 0x000fe20000000800 */
[----:B------:R-:W0:Y:S07]  /*0010*/  S2R R0, SR_TID.Y ;  /* 0x0000000000007919 */ /* 0x000e2e0000002200 */
[----:B------:R-:W0:Y:S01]  /*0020*/  S2UR UR4, SR_CTAID.Y ;  /* 0x00000000000479c3 */ /* 0x000e220000002600 */
[----:B------:R-:W1:Y:S01]  /*0030*/  LDCU UR20, c[0x0][0x398] ;  /* 0x00007300ff1477ac */ /* 0x000e620008000800 */
[----:B------:R-:W2:Y:S06]  /*0040*/  S2R R3, SR_TID.X ;  /* 0x0000000000037919 */ /* 0x000eac0000002100 */
[----:B------:R-:W0:Y:S08]  /*0050*/  LDC R13, c[0x0][0x364] ;  /* 0x0000d900ff0d7b82 */ /* 0x000e300000000800 */
[----:B------:R-:W2:Y:S08]  /*0060*/  S2UR UR5, SR_CTAID.X ;  /* 0x00000000000579c3 */ /* 0x000eb00000002500 */
[----:B------:R-:W2:Y:S01]  /*0070*/  LDC R2, c[0x0][0x360] ;  /* 0x0000d800ff027b82 */ /* 0x000ea20000000800 */
[----:B0-----:R-:W-:-:S02]  /*0080*/  IMAD R13, R13, UR4, R0 ;  /* 0x000000040d0d7c24 */ /* 0x001fc4000f8e0200 */
[----:B--2---:R-:W-:-:S05]  /*0090*/  IMAD R0, R2, UR5, R3 ;  /* 0x0000000502007c24 */ /* 0x004fca000f8e0203 */
[----:B------:R-:W-:-:S04]  /*00a0*/  VIMNMX R2, PT, PT, R13, R0, !PT ;  /* 0x000000000d027248 */ /* 0x000fc80007fe0100 */
[----:B-1----:R-:W-:-:S13]  /*00b0*/  ISETP.GE.AND P0, PT, R2, UR20, PT ;  /* 0x0000001402007c0c */ /* 0x002fda000bf06270 */
[----:B------:R-:W-:Y:S05]  /*00c0*/  @P0 EXIT ;  /* 0x000000000000094d */ /* 0x000fea0003800000 */
[----:B------:R-:W-:Y:S01]  /*00d0*/  UISETP.GE.U32.AND UP0, UPT, UR20, 0x8, UPT ;  /* 0x000000081400788c */ /* 0x000fe2000bf06070 */
[----:B------:R-:W-:Y:S02]  /*00e0*/  HFMA2 R12, -RZ, RZ, 0, 0 ;  /* 0x00000000ff0c7431 */ /* 0x000fe400000001ff */
[----:B------:R-:W-:Y:S01]  /*00f0*/  IMAD R13, R13, UR20, RZ ;  /* 0x000000140d0d7c24 */ /* 0x000fe2000f8e02ff */
[----:B------:R-:W-:Y:S01]  /*0100*/  UMOV UR4, URZ ;  /* 0x000000ff00047c82 */ /* 0x000fe20008000000 */
[----:B------:R-:W0:Y:S04]  /*0110*/  LDCU.64 UR18, c[0x0][0x358] ;  /* 0x00006b00ff1277ac */ /* 0x000e280008000a00 */
[----:B------:R-:W-:Y:S05]  /*0120*/  BRA.U !UP0, `(.L_x_3) ;  /* 0x0000000508047547 */ /* 0x000fea000b800000 */
[----:B------:R-:W1:Y:S01]  /*0130*/  LDCU.128 UR24, c[0x0][0x380] ;  /* 0x00007000ff1877ac */ /* 0x000e620008000c00 */
[----:B------:R-:W-:Y:S02]  /*0140*/  MOV R12, RZ ;  /* 0x000000ff000c7202 */ /* 0x000fe40000000f00 */
[----:B------:R-:W-:Y:S01]  /*0150*/  MOV R14, R0 ;  /* 0x00000000000e7202 */ /* 0x000fe20000000f00 */
[----:B------:R-:W-:-:S04]  /*0160*/  ULOP3.LUT UR4, UR20, 0x7ffffff8, URZ, 0xc0, !UPT ;  /* 0x7ffffff814047892 */ /* 0x000fc8000f8ec0ff */
[----:B------:R-:W-:Y:S01]  /*0170*/  UIADD3 UR5, UPT, UPT, -UR4, URZ, URZ ;  /* 0x000000ff04057290 */ /* 0x000fe2000fffe1ff */
[----:B-1----:R-:W-:Y:S01]  /*0180*/  MOV R2, UR24 ;  /* 0x0000001800027c02 */ /* 0x002fe20008000f00 */
[----:B------:R-:W-:Y:S01]  /*0190*/  UIMAD.WIDE UR6, UR20, 0x8, UR26 ;  /* 0x00000008140678a5 */ /* 0x000fe2000f8e021a */
[----:B------:R-:W-:Y:S01]  /*01a0*/  MOV R3, UR25 ;  /* 0x0000001900037c02 */ /* 0x000fe20008000f00 */
[----:B------:R-:W-:Y:S02]  /*01b0*/  UIMAD.WIDE UR8, UR20, 0xc, UR26 ;  /* 0x0000000c140878a5 */ /* 0x000fe4000f8e021a */
[----:B------:R-:W-:Y:S01]  /*01c0*/  UIMAD.WIDE UR10, UR20, 0x10, UR26 ;  /* 0x00000010140a78a5 */ /* 0x000fe2000f8e021a */
[----:B------:R-:W-:Y:S01]  /*01d0*/  IMAD.WIDE.U32 R2, R13, 0x4, R2 ;  /* 0x000000040d027825 */ /* 0x000fe200078e0002 */
[----:B------:R-:W-:Y:S02]  /*01e0*/  UIMAD.WIDE UR12, UR20, 0x14, UR26 ;  /* 0x00000014140c78a5 */ /* 0x000fe4000f8e021a */
[----:B------:R-:W-:Y:S01]  /*01f0*/  UIMAD.WIDE UR14, UR20, 0x18, UR26 ;  /* 0x00000018140e78a5 */ /* 0x000fe2000f8e021a */
[----:B------:R-:W-:Y:S01]  /*0200*/  IADD3 R2, P0, PT, R2, 0x10, RZ ;  /* 0x0000001002027810 */ /* 0x000fe20007f1e0ff */
[----:B------:R-:W-:-:S03]  /*0210*/  UIMAD.WIDE UR16, UR20, 0x1c, UR26 ;  /* 0x0000001c141078a5 */ /* 0x000fc6000f8e021a */
[----:B------:R-:W-:-:S09]  /*0220*/  IADD3.X R3, PT, PT, RZ, R3, RZ, P0, !PT ;  /* 0x00000003ff037210 */ /* 0x000fd200007fe4ff */
.L_x_4:
[----:B------:R-:W-:Y:S01]  /*0230*/  UIMAD.WIDE UR22, UR20, 0x4, UR26 ;  /* 0x00000004141678a5 */ /* 0x000fe2000f8e021a */
[----:B------:R-:W-:Y:S02]  /*0240*/  IMAD.MOV.U32 R23, RZ, RZ, 0x4 ;  /* 0x00000004ff177424 */ /* 0x000fe400078e00ff */
[----:B------:R-:W-:Y:S01]  /*0250*/  HFMA2 R11, -RZ, RZ, 0, 2.384185791015625e-07 ;  /* 0x00000004ff0b7431 */ /* 0x000fe200000001ff */
[----:B------:R-:W-:Y:S01]  /*0260*/  MOV R25, 0x4 ;  /* 0x0000000400197802 */ /* 0x000fe20000000f00 */
[----:B0-----:R-:W2:Y:S01]  /*0270*/  LDG.E R21, desc[UR18][R2.64+-0x10] ;  /* 0xfffff01202157981 */ /* 0x001ea2000c1e1900 */
[C---:B------:R-:W-:Y:S01]  /*0280*/  IMAD.WIDE R22, R14.reuse, R23, UR26 ;  /* 0x0000001a0e167e25 */ /* 0x040fe2000f8e0217 */
[----:B------:R-:W-:Y:S02]  /*0290*/  MOV R8, UR22 ;  /* 0x0000001600087c02 */ /* 0x000fe40008000f00 */
[----:B------:R-:W-:Y:S01]  /*02a0*/  MOV R9, UR23 ;  /* 0x0000001700097c02 */ /* 0x000fe20008000f00 */
[----:B------:R-:W3:Y:S02]  /*02b0*/  LDG.E R19, desc[UR18][R2.64+-0xc] ;  /* 0xfffff41202137981 */ /* 0x000ee4000c1e1900 */
[----:B------:R-:W-:-:S02]  /*02c0*/  IMAD.WIDE R8, R14, 0x4, R8 ;  /* 0x000000040e087825 */ /* 0x000fc400078e0208 */
[----:B------:R-:W2:Y:S01]  /*02d0*/  LDG.E R22, desc[UR18][R22.64] ;  /* 0x0000001216167981 */ /* 0x000ea2000c1e1900 */
[----:B------:R-:W-:Y:S01]  /*02e0*/  MOV R5, 0x4 ;  /* 0x0000000400057802 */ /* 0x000fe20000000f00 */
[C---:B------:R-:W-:Y:S02]  /*02f0*/  IMAD.WIDE R24, R14.reuse, R25, UR6 ;  /* 0x000000060e187e25 */ /* 0x040fe4000f8e0219 */
[----:B------:R0:W3:Y:S02]  /*0300*/  LDG.E R20, desc[UR18][R8.64] ;  /* 0x0000001208147981 */ /* 0x0000e4000c1e1900 */
[----:B------:R-:W-:Y:S02]  /*0310*/  IMAD.WIDE R10, R14, R11, UR8 ;  /* 0x000000080e0a7e25 */ /* 0x000fe4000f8e020b */
[----:B------:R-:W4:Y:S04]  /*0320*/  LDG.E R18, desc[UR18][R24.64] ;  /* 0x0000001218127981 */ /* 0x000f28000c1e1900 */
[----:B------:R-:W4:Y:S01]  /*0330*/  LDG.E R17, desc[UR18][R2.64+-0x8] ;  /* 0xfffff81202117981 */ /* 0x000f22000c1e1900 */
[----:B0-----:R-:W-:-:S02]  /*0340*/  HFMA2 R9, -RZ, RZ, 0, 2.384185791015625e-07 ;  /* 0x00000004ff097431 */ /* 0x001fc400000001ff */
[----:B------:R-:W-:Y:S01]  /*0350*/  IMAD.MOV.U32 R7, RZ, RZ, 0x4 ;  /* 0x00000004ff077424 */ /* 0x000fe200078e00ff */
[----:B------:R0:W5:Y:S01]  /*0360*/  LDG.E R16, desc[UR18][R10.64] ;  /* 0x000000120a107981 */ /* 0x000162000c1e1900 */
[----:B------:R-:W-:-:S03]  /*0370*/  IMAD.WIDE R4, R14, R5, UR10 ;  /* 0x0000000a0e047e25 */ /* 0x000fc6000f8e0205 */
[----:B------:R-:W5:Y:S01]  /*0380*/  LDG.E R15, desc[UR18][R2.64+-0x4] ;  /* 0xfffffc12020f7981 */ /* 0x000f62000c1e1900 */
[C---:B------:R-:W-:Y:S01]  /*0390*/  IMAD.WIDE R6, R14.reuse, R7, UR12 ;  /* 0x0000000c0e067e25 */ /* 0x040fe2000f8e0207 */
[----:B------:R-:W-:Y:S02]  /*03a0*/  MOV R27, 0x4 ;  /* 0x00000004001b7802 */ /* 0x000fe40000000f00 */
[----:B------:R1:W5:Y:S01]  /*03b0*/  LDG.E R4, desc[UR18][R4.64] ;  /* 0x0000001204047981 */ /* 0x000362000c1e1900 */
[----:B------:R-:W-:-:S03]  /*03c0*/  IMAD.WIDE R8, R14, R9, UR14 ;  /* 0x0000000e0e087e25 */ /* 0x000fc6000f8e0209 */
[----:B------:R-:W5:Y:S01]  /*03d0*/  LDG.E R23, desc[UR18][R2.64] ;  /* 0x0000001202177981 */ /* 0x000f62000c1e1900 */
[----:B0-----:R-:W-:-:S03]  /*03e0*/  IMAD.WIDE R10, R14, R27, UR16 ;  /* 0x000000100e0a7e25 */ /* 0x001fc6000f8e021b */
[----:B------:R-:W5:Y:S04]  /*03f0*/  LDG.E R7, desc[UR18][R6.64] ;  /* 0x0000001206077981 */ /* 0x000f68000c1e1900 */
[----:B------:R-:W5:Y:S04]  /*0400*/  LDG.E R24, desc[UR18][R2.64+0x4] ;  /* 0x0000041202187981 */ /* 0x000f68000c1e1900 */
[----:B------:R-:W5:Y:S04]  /*0410*/  LDG.E R8, desc[UR18][R8.64] ;  /* 0x0000001208087981 */ /* 0x000f68000c1e1900 */
[----:B------:R-:W5:Y:S04]  /*0420*/  LDG.E R25, desc[UR18][R2.64+0x8] ;  /* 0x0000081202197981 */ /* 0x000f68000c1e1900 */
[----:B------:R-:W5:Y:S04]  /*0430*/  LDG.E R10, desc[UR18][R10.64] ;  /* 0x000000120a0a7981 */ /* 0x000f68000c1e1900 */
[----:B------:R0:W5:Y:S01]  /*0440*/  LDG.E R27, desc[UR18][R2.64+0xc] ;  /* 0x00000c12021b7981 */ /* 0x000162000c1e1900 */
[----:B------:R-:W-:-:S04]  /*0450*/  UIADD3 UR5, UPT, UPT, UR5, 0x8, URZ ;  /* 0x0000000805057890 */ /* 0x000fc8000fffe0ff */
[----:B------:R-:W-:Y:S01]  /*0460*/  UISETP.NE.AND UP0, UPT, UR5, URZ, UPT ;  /* 0x000000ff0500728c */ /* 0x000fe2000bf05270 */
[----:B-1----:R-:W-:Y:S02]  /*0470*/  MOV R5, UR20 ;  /* 0x0000001400057c02 */ /* 0x002fe40008000f00 */
[----:B0-----:R-:W-:Y:S02]  /*0480*/  IADD3 R2, P0, PT, R2, 0x20, RZ ;  /* 0x0000002002027810 */ /* 0x001fe40007f1e0ff */
[----:B------:R-:W-:Y:S02]  /*0490*/  LEA R14, R5, R14, 0x3 ;  /* 0x0000000e050e7211 */ /* 0x000fe400078e18ff */
[----:B------:R-:W-:Y:S01]  /*04a0*/  IADD3.X R3, PT, PT, RZ, R3, RZ, P0, !PT ;  /* 0x00000003ff037210 */ /* 0x000fe200007fe4ff */
[----:B--2---:R-:W-:-:S04]  /*04b0*/  FFMA R22, R21, R22, R12 ;  /* 0x0000001615167223 */ /* 0x004fc8000000000c */
[----:B---3--:R-:W-:-:S04]  /*04c0*/  FFMA R20, R19, R20, R22 ;  /* 0x0000001413147223 */ /* 0x008fc80000000016 */
[----:B----4-:R-:W-:-:S04]  /*04d0*/  FFMA R18, R17, R18, R20 ;  /* 0x0000001211127223 */ /* 0x010fc80000000014 */
[----:B-----5:R-:W-:-:S04]  /*04e0*/  FFMA R16, R15, R16, R18 ;  /* 0x000000100f107223 */ /* 0x020fc80000000012 */
[----:B------:R-:W-:-:S04]  /*04f0*/  FFMA R23, R23, R4, R16 ;  /* 0x0000000417177223 */ /* 0x000fc80000000010 */
[----:B------:R-:W-:-:S04]  /*0500*/  FFMA R24, R24, R7, R23 ;  /* 0x0000000718187223 */ /* 0x000fc80000000017 */
[----:B------:R-:W-:-:S04]  /*0510*/  FFMA R8, R25, R8, R24 ;  /* 0x0000000819087223 */ /* 0x000fc80000000018 */
[----:B------:R-:W-:Y:S01]  /*0520*/  FFMA R12, R27, R10, R8 ;  /* 0x0000000a1b0c7223 */ /* 0x000fe20000000008 */
[----:B------:R-:W-:Y:S06]  /*0530*/  BRA.U UP0, `(.L_x_4) ;  /* 0xfffffffd003c7547 */ /* 0x000fec000b83ffff */
.L_x_3:
[----:B------:R-:W-:-:S04]  /*0540*/  ULOP3.LUT UR6, UR20, 0x7, URZ, 0xc0, !UPT ;  /* 0x0000000714067892 */ /* 0x000fc8000f8ec0ff */
[----:B------:R-:W-:-:S09]  /*0550*/  UISETP.NE.AND UP0, UPT, UR6, URZ, UPT ;  /* 0x000000ff0600728c */ /* 0x000fd2000bf05270 */
[----:B------:R-:W-:Y:S05]  /*0560*/  BRA.U !UP0, `(.L_x_5) ;  /* 0x0000000508387547 */ /* 0x000fea000b800000 */
[----:B------:R-:W-:Y:S02]  /*0570*/  UISETP.GE.U32.AND UP0, UPT, UR6, 0x4, UPT ;  /* 0x000000040600788c */ /* 0x000fe4000bf06070 */
[----:B------:R-:W-:-:S04]  /*0580*/  ULOP3.LUT UR5, UR20, 0x3, URZ, 0xc0, !UPT ;  /* 0x0000000314057892 */ /* 0x000fc8000f8ec0ff */
[----:B------:R-:W-:-:S03]  /*0590*/  UISETP.NE.AND UP1, UPT, UR5, URZ, UPT ;  /* 0x000000ff0500728c */ /* 0x000fc6000bf25270 */
[----:B------:R-:W-:Y:S08]  /*05a0*/  BRA.U !UP0, `(.L_x_6) ;  /* 0x00000001087c7547 */ /* 0x000ff0000b800000 */
[----:B------:R-:W1:Y:S01]  /*05b0*/  LDC.64 R6, c[0x0][0x388] ;  /* 0x0000e200ff067b82 */ /* 0x000e620000000a00 */
[----:B------:R-:W2:Y:S01]  /*05c0*/  LDCU.64 UR6, c[0x0][0x380] ;  /* 0x00007000ff0677ac */ /* 0x000ea20008000a00 */
[----:B------:R-:W-:Y:S01]  /*05d0*/  IMAD.U32 R9, RZ, RZ, UR4 ;  /* 0x00000004ff097e24 */ /* 0x000fe2000f8e00ff */
[C---:B------:R-:W-:Y:S02]  /*05e0*/  IADD3 R3, PT, PT, R13.reuse, UR4, RZ ;  /* 0x000000040d037c10 */ /* 0x040fe4000fffe0ff */
[----:B------:R-:W-:Y:S01]  /*05f0*/  IADD3 R10, P0, PT, R13, UR4, RZ ;  /* 0x000000040d0a7c10 */ /* 0x000fe2000ff1e0ff */
[----:B------:R-:W-:Y:S01]  /*0600*/  IMAD R9, R9, UR20, R0 ;  /* 0x0000001409097c24 */ /* 0x000fe2000f8e0200 */
[----:B------:R-:W-:Y:S01]  /*0610*/  MOV R11, UR20 ;  /* 0x00000014000b7c02 */ /* 0x000fe20008000f00 */
[----:B------:R-:W3:Y:S01]  /*0620*/  LDC.64 R4, c[0x0][0x380] ;  /* 0x0000e000ff047b82 */ /* 0x000ee20000000a00 */
[----:B------:R-:W-:Y:S01]  /*0630*/  MOV R15, UR20 ;  /* 0x00000014000f7c02 */ /* 0x000fe20008000f00 */
[----:B-1----:R-:W-:Y:S01]  /*0640*/  IMAD.WIDE R6, R9, 0x4, R6 ;  /* 0x0000000409067825 */ /* 0x002fe200078e0206 */
[----:B------:R-:W-:-:S05]  /*0650*/  MOV R9, UR20 ;  /* 0x0000001400097c02 */ /* 0x000fca0008000f00 */
[----:B------:R-:W-:Y:S02]  /*0660*/  IMAD.WIDE R8, R9, 0x4, R6 ;  /* 0x0000000409087825 */ /* 0x000fe400078e0206 */
[----:B0-----:R-:W4:Y:S02]  /*0670*/  LDG.E R6, desc[UR18][R6.64] ;  /* 0x0000001206067981 */ /* 0x001f24000c1e1900 */
[----:B---3--:R-:W-:Y:S01]  /*0680*/  IMAD.WIDE.U32 R4, R3, 0x4, R4 ;  /* 0x0000000403047825 */ /* 0x008fe200078e0004 */
[----:B------:R-:W-:Y:S01]  /*0690*/  IADD3.X R3, PT, PT, RZ, RZ, RZ, P0, !PT ;  /* 0x000000ffff037210 */ /* 0x000fe200007fe4ff */
[----:B------:R-:W3:Y:S01]  /*06a0*/  LDG.E R17, desc[UR18][R8.64] ;  /* 0x0000001208117981 */ /* 0x000ee2000c1e1900 */
[----:B--2---:R-:W-:-:S03]  /*06b0*/  LEA R2, P0, R10, UR6, 0x2 ;  /* 0x000000060a027c11 */ /* 0x004fc6000f8010ff */
[----:B------:R-:W4:Y:S01]  /*06c0*/  LDG.E R5, desc[UR18][R4.64] ;  /* 0x0000001204057981 */ /* 0x000f22000c1e1900 */
[----:B------:R-:W-:Y:S01]  /*06d0*/  LEA.HI.X R3, R10, UR7, R3, 0x2, P0 ;  /* 0x000000070a037c11 */ /* 0x000fe200080f1403 */
[----:B------:R-:W-:-:S04]  /*06e0*/  IMAD.WIDE R10, R11, 0x4, R8 ;  /* 0x000000040b0a7825 */ /* 0x000fc800078e0208 */
[----:B------:R-:W3:Y:S01]  /*06f0*/  LDG.E R16, desc[UR18][R2.64+0x4] ;  /* 0x0000041202107981 */ /* 0x000ee2000c1e1900 */
[----:B------:R-:W-:-:S03]  /*0700*/  IMAD.WIDE R14, R15, 0x4, R10 ;  /* 0x000000040f0e7825 */ /* 0x000fc600078e020a */
[----:B------:R-:W2:Y:S04]  /*0710*/  LDG.E R19, desc[UR18][R10.64] ;  /* 0x000000120a137981 */ /* 0x000ea8000c1e1900 */
[----:B------:R-:W2:Y:S04]  /*0720*/  LDG.E R18, desc[UR18][R2.64+0x8] ;  /* 0x0000081202127981 */ /* 0x000ea8000c1e1900 */
[----:B------:R-:W5:Y:S04]  /*0730*/  LDG.E R20, desc[UR18][R2.64+0xc] ;  /* 0x00000c1202147981 */ /* 0x000f68000c1e1900 */
[----:B------:R-:W5:Y:S01]  /*0740*/  LDG.E R14, desc[UR18][R14.64] ;  /* 0x000000120e0e7981 */ /* 0x000f62000c1e1900 */
[----:B------:R-:W-:Y:S01]  /*0750*/  UIADD3 UR4, UPT, UPT, UR4, 0x4, URZ ;  /* 0x0000000404047890 */ /* 0x000fe2000fffe0ff */
[----:B----4-:R-:W-:-:S04]  /*0760*/  FFMA R5, R5, R6, R12 ;  /* 0x0000000605057223 */ /* 0x010fc8000000000c */
[----:B---3--:R-:W-:-:S04]  /*0770*/  FFMA R5, R16, R17, R5 ;  /* 0x0000001110057223 */ /* 0x008fc80000000005 */
[----:B--2---:R-:W-:-:S04]  /*0780*/  FFMA R5, R18, R19, R5 ;  /* 0x0000001312057223 */ /* 0x004fc80000000005 */
[----:B-----5:R-:W-:-:S07]  /*0790*/  FFMA R12, R20, R14, R5 ;  /* 0x0000000e140c7223 */ /* 0x020fce0000000005 */
.L_x_6:
[----:B------:R-:W-:Y:S05]  /*07a0*/  BRA.U !UP1, `(.L_x_5) ;  /* 0x0000000109a87547 */ /* 0x000fea000b800000 */
[----:B------:R-:W-:Y:S01]  /*07b0*/  UISETP.NE.AND UP0, UPT, UR5, 0x1, UPT ;  /* 0x000000010500788c */ /* 0x000fe2000bf05270 */
[----:B------:R-:W-:Y:S01]  /*07c0*/  MOV R7, UR4 ;  /* 0x0000000400077c02 */ /* 0x000fe20008000f00 */
[----:B------:R-:W-:Y:S02]  /*07d0*/  ULOP3.LUT UR5, UR20, 0x1, URZ, 0xc0, !UPT ;  /* 0x0000000114057892 */ /* 0x000fe4000f8ec0ff */
[----:B------:R-:W-:Y:S02]  /*07e0*/  MOV R15, UR20 ;  /* 0x00000014000f7c02 */ /* 0x000fe40008000f00 */
[----:B------:R-:W-:Y:S01]  /*07f0*/  UISETP.NE.U32.AND UP1, UPT, UR5, 0x1, UPT ;  /* 0x000000010500788c */ /* 0x000fe2000bf25070 */
[----:B------:R-:W-:-:S04]  /*0800*/  PLOP3.LUT P1, PT, PT, PT, UP0, 0x80, 0x8 ;  /* 0x000000000008781c */ /* 0x000fc80003f2f008 */
[----:B------:R-:W1:Y:S01]  /*0810*/  @UP0 LDCU.128 UR8, c[0x0][0x380] ;  /* 0x00007000ff0807ac */ /* 0x000e620008000c00 */
[----:B------:R-:W-:Y:S01]  /*0820*/  PLOP3.LUT P0, PT, PT, PT, UP1, 0x80, 0x8 ;  /* 0x000000000008781c */ /* 0x000fe20003f0f018 */
[----:B------:R-:W2:Y:S04]  /*0830*/  @UP0 LDCU.64 UR6, c[0x0][0x380] ;  /* 0x00007000ff0607ac */ /* 0x000ea80008000a00 */
[----:B------:R-:W3:Y:S03]  /*0840*/  @!UP1 LDCU.128 UR12, c[0x0][0x380] ;  /* 0x00007000ff0c97ac */ /* 0x000ee60008000c00 */
[C---:B------:R-:W-:Y:S02]  /*0850*/  @P1 IADD3 R3, PT, PT, R13.reuse, UR4, RZ ;  /* 0x000000040d031c10 */ /* 0x040fe4000fffe0ff */
[----:B------:R-:W-:Y:S01]  /*0860*/  @P1 IADD3 R6, P2, PT, R13, UR4, RZ ;  /* 0x000000040d061c10 */ /* 0x000fe2000ff5e0ff */
[----:B------:R-:W-:Y:S01]  /*0870*/  @UP0 UIADD3 UR4, UPT, UPT, UR4, 0x2, URZ ;  /* 0x0000000204040890 */ /* 0x000fe2000fffe0ff */
[----:B-1----:R-:W-:Y:S01]  /*0880*/  MOV R11, UR9 ;  /* 0x00000009000b7c02 */ /* 0x002fe20008000f00 */
[----:B------:R-:W-:Y:S01]  /*0890*/  IMAD.U32 R10, RZ, RZ, UR8 ;  /* 0x00000008ff0a7e24 */ /* 0x000fe2000f8e00ff */
[----:B------:R-:W-:-:S02]  /*08a0*/  MOV R4, UR10 ;  /* 0x0000000a00047c02 */ /* 0x000fc40008000f00 */
[----:B------:R-:W-:Y:S01]  /*08b0*/  MOV R5, UR11 ;  /* 0x0000000b00057c02 */ /* 0x000fe20008000f00 */
[----:B------:R-:W-:-:S04]  /*08c0*/  @P1 IMAD.WIDE.U32 R10, R3, 0x4, R10 ;  /* 0x00000004030a1825 */ /* 0x000fc800078e000a */
[----:B------:R-:W-:Y:S01]  /*08d0*/  @P1 IMAD R3, R7, UR20, R0 ;  /* 0x0000001407031c24 */ /* 0x000fe2000f8e0200 */
[----:B------:R-:W-:Y:S01]  /*08e0*/  @P1 IADD3.X R7, PT, PT, RZ, RZ, RZ, P2, !PT ;  /* 0x000000ffff071210 */ /* 0x000fe200017fe4ff */
[----:B------:R-:W-:Y:S01]  /*08f0*/  IMAD.U32 R19, RZ, RZ, UR4 ;  /* 0x00000004ff137e24 */ /* 0x000fe2000f8e00ff */
[C---:B--2---:R-:W-:Y:S01]  /*0900*/  @P1 LEA R2, P2, R6.reuse, UR6, 0x2 ;  /* 0x0000000606021c11 */ /* 0x044fe2000f8410ff */
[----:B------:R-:W-:Y:S01]  /*0910*/  @P1 IMAD.WIDE R4, R3, 0x4, R4 ;  /* 0x0000000403041825 */ /* 0x000fe200078e0204 */
[----:B------:R-:W-:Y:S01]  /*0920*/  @!P0 IADD3 R17, PT, PT, R13, UR4, RZ ;  /* 0x000000040d118c10 */ /* 0x000fe2000fffe0ff */
[----:B0-----:R-:W2:Y:S01]  /*0930*/  @P1 LDG.E R11, desc[UR18][R10.64] ;  /* 0x000000120a0b1981 */ /* 0x001ea2000c1e1900 */
[----:B------:R-:W-:Y:S01]  /*0940*/  @P1 LEA.HI.X R3, R6, UR7, R7, 0x2, P2 ;  /* 0x0000000706031c11 */ /* 0x000fe200090f1407 */
[----:B------:R-:W-:Y:S01]  /*0950*/  @!P0 IMAD R19, R19, UR20, R0 ;  /* 0x0000001413138c24 */ /* 0x000fe2000f8e0200 */
[----:B---3--:R-:W-:Y:S01]  /*0960*/  MOV R6, UR12 ;  /* 0x0000000c00067c02 */ /* 0x008fe20008000f00 */
[----:B------:R-:W-:Y:S01]  /*0970*/  @P1 IMAD.WIDE R14, R15, 0x4, R4 ;  /* 0x000000040f0e1825 */ /* 0x000fe200078e0204 */
[----:B------:R-:W-:Y:S01]  /*0980*/  MOV R7, UR13 ;  /* 0x0000000d00077c02 */ /* 0x000fe20008000f00 */
[----:B------:R-:W2:Y:S01]  /*0990*/  @P1 LDG.E R4, desc[UR18][R4.64] ;  /* 0x0000001204041981 */ /* 0x000ea2000c1e1900 */
[----:B------:R-:W-:-:S02]  /*09a0*/  MOV R8, UR14 ;  /* 0x0000000e00087c02 */ /* 0x000fc40008000f00 */
[----:B------:R-:W-:Y:S01]  /*09b0*/  MOV R9, UR15 ;  /* 0x0000000f00097c02 */ /* 0x000fe20008000f00 */
[----:B------:R-:W-:Y:S01]  /*09c0*/  @!P0 IMAD.WIDE.U32 R6, R17, 0x4, R6 ;  /* 0x0000000411068825 */ /* 0x000fe200078e0006 */
[----:B------:R-:W3:Y:S03]  /*09d0*/  @P1 LDG.E R14, desc[UR18][R14.64] ;  /* 0x000000120e0e1981 */ /* 0x000ee6000c1e1900 */
[----:B------:R-:W-:Y:S01]  /*09e0*/  @!P0 IMAD.WIDE R8, R19, 0x4, R8 ;  /* 0x0000000413088825 */ /* 0x000fe200078e0208 */
[----:B------:R-:W3:Y:S04]  /*09f0*/  @P1 LDG.E R2, desc[UR18][R2.64+0x4] ;  /* 0x0000041202021981 */ /* 0x000ee8000c1e1900 */
[----:B------:R-:W4:Y:S04]  /*0a00*/  @!P0 LDG.E R7, desc[UR18][R6.64] ;  /* 0x0000001206078981 */ /* 0x000f28000c1e1900 */
[----:B------:R-:W4:Y:S01]  /*0a10*/  @!P0 LDG.E R8, desc[UR18][R8.64] ;  /* 0x0000001208088981 */ /* 0x000f22000c1e1900 */
[----:B--2---:R-:W-:-:S04]  /*0a20*/  @P1 FFMA R11, R11, R4, R12 ;  /* 0x000000040b0b1223 */ /* 0x004fc8000000000c */
[----:B---3--:R-:W-:-:S04]  /*0a30*/  @P1 FFMA R12, R2, R14, R11 ;  /* 0x0000000e020c1223 */ /* 0x008fc8000000000b */
[----:B----4-:R-:W-:-:S07]  /*0a40*/  @!P0 FFMA R12, R7, R8, R12 ;  /* 0x00000008070c8223 */ /* 0x010fce000000000c */
.L_x_5:
[----:B------:R-:W1:Y:S01]  /*0a50*/  LDC.64 R2, c[0x0][0x390] ;  /* 0x0000e400ff027b82 */ /* 0x000e620000000a00 */
[----:B------:R-:W-:-:S05]  /*0a60*/  IADD3 R13, PT, PT, R0, R13, RZ ;  /* 0x0000000d000d7210 */ /* 0x000fca0007ffe0ff */
[----:B-1----:R-:W-:-:S05]  /*0a70*/  IMAD.WIDE R2, R13, 0x4, R2 ;  /* 0x000000040d027825 */ /* 0x002fca00078e0202 */
[----:B0-----:R-:W-:Y:S01]  /*0a80*/  STG.E desc[UR18][R2.64], R12 ;  /* 0x0000000c02007986 */ /* 0x001fe2000c101912 */
[----:B------:R-:W-:Y:S05]  /*0a90*/  EXIT ;  /* 0x000000000000794d */ /* 0x000fea0003800000 */
.L_x_7:
        /* <DEDUP_REMOVED lines=14> */
.L_x_9:


//--------------------- .nv.shared._Z17matMulSharedConstPKfS0_Pf --------------------------
	.section	.nv.shared._Z17matMulSharedConstPKfS0_Pf,"aw",@nobits
	.sectionflags	@""
	.align	4
.nv.shared._Z17matMulSharedConstPKfS0_Pf:
	.zero		9216


//--------------------- .nv.shared.reserved.0     --------------------------
	.section	.nv.shared.reserved.0,"aw",@nobits
	.weak		__nv_reservedSMEM_offset_0_alias
	.size		__nv_reservedSMEM_offset_0_alias, 0, 64
	.other		__nv_reservedSMEM_offset_0_alias,@"STO_CUDA_RESERVED_SHARED STV_DEFAULT"
__nv_reservedSMEM_offset_0_alias:
	.zero		0
	.zero		64


//--------------------- .nv.constant0._Z17matMulSharedConstPKfS0_Pf --------------------------
	.section	.nv.constant0._Z17matMulSharedConstPKfS0_Pf,"a",@progbits
	.sectionflags	@""
	.align	4
.nv.constant0._Z17matMulSharedConstPKfS0_Pf:
	.zero		920


//--------------------- .nv.constant0._Z12matMulGlobalPKfS0_Pfi --------------------------
	.section	.nv.constant0._Z12matMulGlobalPKfS0_Pfi,"a",@progbits
	.sectionflags	@""
	.align	4
.nv.constant0._Z12matMulGlobalPKfS0_Pfi:
	.zero		924


//--------------------- SYMBOLS --------------------------

	.type		.nv.reservedSmem.offset0,@object
	.size		.nv.reservedSmem.offset0,0x4
	.type		.nv.reservedSmem.cap,@object
	.size		.nv.reservedSmem.cap,0x4
